//
// Generated by NVIDIA NVVM Compiler
//
// Compiler Build ID: CL-36424714
// Cuda compilation tools, release 13.0, V13.0.88
// Based on NVVM 20.0.0
//

.version 9.0
.target sm_100
.address_size 64

	// .globl	_Z6mataddPiS_S_ii

.visible .entry _Z6mataddPiS_S_ii(
	.param .u64 .ptr .align 1 _Z6mataddPiS_S_ii_param_0,
	.param .u64 .ptr .align 1 _Z6mataddPiS_S_ii_param_1,
	.param .u64 .ptr .align 1 _Z6mataddPiS_S_ii_param_2,
	.param .u32 _Z6mataddPiS_S_ii_param_3,
	.param .u32 _Z6mataddPiS_S_ii_param_4
)
{
	.reg .pred 	%p<4>;
	.reg .b32 	%r<17>;
	.reg .b64 	%rd<11>;

	ld.param.u64 	%rd1, [_Z6mataddPiS_S_ii_param_0];
	ld.param.u64 	%rd2, [_Z6mataddPiS_S_ii_param_1];
	ld.param.u64 	%rd3, [_Z6mataddPiS_S_ii_param_2];
	ld.param.u32 	%r3, [_Z6mataddPiS_S_ii_param_3];
	ld.param.u32 	%r4, [_Z6mataddPiS_S_ii_param_4];
	mov.u32 	%r6, %ntid.x;
	mov.u32 	%r7, %ctaid.x;
	mov.u32 	%r8, %tid.x;
	mad.lo.s32 	%r1, %r6, %r7, %r8;
	mov.u32 	%r9, %ntid.y;
	mov.u32 	%r10, %ctaid.y;
	mov.u32 	%r11, %tid.y;
	mad.lo.s32 	%r12, %r9, %r10, %r11;
	setp.ge.s32 	%p1, %r1, %r3;
	setp.ge.s32 	%p2, %r12, %r4;
	or.pred  	%p3, %p1, %p2;
	@%p3 bra 	$L__BB0_2;
	cvta.to.global.u64 	%rd4, %rd1;
	cvta.to.global.u64 	%rd5, %rd2;
	cvta.to.global.u64 	%rd6, %rd3;
	mad.lo.s32 	%r13, %r3, %r12, %r1;
	mul.wide.s32 	%rd7, %r13, 4;
	add.s64 	%rd8, %rd4, %rd7;
	ld.global.u32 	%r14, [%rd8];
	add.s64 	%rd9, %rd5, %rd7;
	ld.global.u32 	%r15, [%rd9];
	add.s32 	%r16, %r15, %r14;
	add.s64 	%rd10, %rd6, %rd7;
	st.global.u32 	[%rd10], %r16;
$L__BB0_2:
	ret;

}


// ===== COMPILED SASS (sm_100) =====

	.target	sm_100

	.elftype	@"ET_EXEC"


//--------------------- .note.nv.tkinfo           --------------------------
	.section	.note.nv.tkinfo,"",@"SHT_NOTE"
	.sectionflags	@"SHF_NOTE_NV_TKINFO"
	.tkinfo
        /*0018*/ 	.word	0x00000002
        /*0030*/ 	.string	""
        /*0030*/ 	.string	"ptxas"
        /*0030*/ 	.string	"Cuda compilation tools, release 13.0, V13.0.88"
        /*0030*/ 	.string	"Build cuda_13.0.r13.0/compiler.36424714_0"
        /*0030*/ 	.string	"-arch sm_100 -m 64 "



//--------------------- .note.nv.cuinfo           --------------------------
	.section	.note.nv.cuinfo,"",@"SHT_NOTE"
	.sectionflags	@"SHF_NOTE_NV_CUINFO"
        /*0018*/ 	.short	0x0002
        /*001a*/ 	.short	0x0064
        /*001c*/ 	.short	0x0082
	.zero		2


//--------------------- .nv.info                  --------------------------
	.section	.nv.info,"",@"SHT_CUDA_INFO"
	.align	4


	//----- nvinfo : EIATTR_REGCOUNT
	.align		4
        /*0000*/ 	.byte	0x04, 0x2f
        /*0002*/ 	.short	(.L_1 - .L_0)
	.align		4
.L_0:
        /*0004*/ 	.word	index@(_Z6mataddPiS_S_ii)
        /*0008*/ 	.word	0x0000000c


	//----- nvinfo : EIATTR_FRAME_SIZE
	.align		4
.L_1:
        /*000c*/ 	.byte	0x04, 0x11
        /*000e*/ 	.short	(.L_3 - .L_2)
	.align		4
.L_2:
        /*0010*/ 	.word	index@(_Z6mataddPiS_S_ii)
        /*0014*/ 	.word	0x00000000


	//----- nvinfo : EIATTR_MIN_STACK_SIZE
	.align		4
.L_3:
        /*0018*/ 	.byte	0x04, 0x12
        /*001a*/ 	.short	(.L_5 - .L_4)
	.align		4
.L_4:
        /*001c*/ 	.word	index@(_Z6mataddPiS_S_ii)
        /*0020*/ 	.word	0x00000000
.L_5:


//--------------------- .nv.compat                --------------------------
	.section	.nv.compat,"",@"SHT_CUDA_COMPAT_INFO"
	.align	4
        /*0000*/ 	.byte	0x02, 0x09, 0x00, 0x00, 0x02, 0x02, 0x01, 0x00, 0x02, 0x05, 0x05, 0x00, 0x03, 0x07, 0x01, 0x01
        /*0010*/ 	.byte	0x02, 0x03, 0x00, 0x00, 0x02, 0x06, 0x01, 0x00, 0x04, 0x0b, 0x08, 0x00, 0x09, 0x00, 0x00, 0x00
        /*0020*/ 	.byte	0x00, 0x00, 0x00, 0x00


//--------------------- .nv.info._Z6mataddPiS_S_ii --------------------------
	.section	.nv.info._Z6mataddPiS_S_ii,"",@"SHT_CUDA_INFO"
	.sectionflags	@""
	.align	4


	//----- nvinfo : EIATTR_CUDA_API_VERSION
	.align		4
        /*0000*/ 	.byte	0x04, 0x37
        /*0002*/ 	.short	(.L_7 - .L_6)
.L_6:
        /*0004*/ 	.word	0x00000082


	//----- nvinfo : EIATTR_KPARAM_INFO
	.align		4
.L_7:
        /*0008*/ 	.byte	0x04, 0x17
        /*000a*/ 	.short	(.L_9 - .L_8)
.L_8:
        /*000c*/ 	.word	0x00000000
        /*0010*/ 	.short	0x0004
        /*0012*/ 	.short	0x001c
        /*0014*/ 	.byte	0x00, 0xf0, 0x11, 0x00


	//----- nvinfo : EIATTR_KPARAM_INFO
	.align		4
.L_9:
        /*0018*/ 	.byte	0x04, 0x17
        /*001a*/ 	.short	(.L_11 - .L_10)
.L_10:
        /*001c*/ 	.word	0x00000000
        /*0020*/ 	.short	0x0003
        /*0022*/ 	.short	0x0018
        /*0024*/ 	.byte	0x00, 0xf0, 0x11, 0x00


	//----- nvinfo : EIATTR_KPARAM_INFO
	.align		4
.L_11:
        /*0028*/ 	.byte	0x04, 0x17
        /*002a*/ 	.short	(.L_13 - .L_12)
.L_12:
        /*002c*/ 	.word	0x00000000
        /*0030*/ 	.short	0x0002
        /*0032*/ 	.short	0x0010
        /*0034*/ 	.byte	0x00, 0xf5, 0x21, 0x00


	//----- nvinfo : EIATTR_KPARAM_INFO
	.align		4
.L_13:
        /*0038*/ 	.byte	0x04, 0x17
        /*003a*/ 	.short	(.L_15 - .L_14)
.L_14:
        /*003c*/ 	.word	0x00000000
        /*0040*/ 	.short	0x0001
        /*0042*/ 	.short	0x0008
        /*0044*/ 	.byte	0x00, 0xf5, 0x21, 0x00


	//----- nvinfo : EIATTR_KPARAM_INFO
	.align		4
.L_15:
        /*0048*/ 	.byte	0x04, 0x17
        /*004a*/ 	.short	(.L_17 - .L_16)
.L_16:
        /*004c*/ 	.word	0x00000000
        /*0050*/ 	.short	0x0000
        /*0052*/ 	.short	0x0000
        /*0054*/ 	.byte	0x00, 0xf5, 0x21, 0x00


	//----- nvinfo : EIATTR_SPARSE_MMA_MASK
	.align		4
.L_17:
        /*0058*/ 	.byte	0x03, 0x50
        /*005a*/ 	.short	0x0000


	//----- nvinfo : EIATTR_MAXREG_COUNT
	.align		4
        /*005c*/ 	.byte	0x03, 0x1b
        /*005e*/ 	.short	0x00ff


	//----- nvinfo : EIATTR_MERCURY_ISA_VERSION
	.align		4
        /*0060*/ 	.byte	0x03, 0x5f
        /*0062*/ 	.short	0x0101


	//----- nvinfo : EIATTR_VRC_CTA_INIT_COUNT
	.align		4
        /*0064*/ 	.byte	0x02, 0x4a
	.zero		1
	.zero		1


	//----- nvinfo : EIATTR_EXIT_INSTR_OFFSETS
	.align		4
        /*0068*/ 	.byte	0x04, 0x1c
        /*006a*/ 	.short	(.L_19 - .L_18)


	//   ....[0]....
.L_18:
        /*006c*/ 	.word	0x000000c0


	//   ....[1]....
        /*0070*/ 	.word	0x00000190


	//----- nvinfo : EIATTR_CBANK_PARAM_SIZE
	.align		4
.L_19:
        /*0074*/ 	.byte	0x03, 0x19
        /*0076*/ 	.short	0x0020


	//----- nvinfo : EIATTR_PARAM_CBANK
	.align		4
        /*0078*/ 	.byte	0x04, 0x0a
        /*007a*/ 	.short	(.L_21 - .L_20)
	.align		4
.L_20:
        /*007c*/ 	.word	index@(.nv.constant0._Z6mataddPiS_S_ii)
        /*0080*/ 	.short	0x0380
        /*0082*/ 	.short	0x0020


	//----- nvinfo : EIATTR_SW_WAR
	.align		4
.L_21:
        /*0084*/ 	.byte	0x04, 0x36
        /*0086*/ 	.short	(.L_23 - .L_22)
.L_22:
        /*0088*/ 	.word	0x00000008
.L_23:


//--------------------- .nv.callgraph             --------------------------
	.section	.nv.callgraph,"",@"SHT_CUDA_CALLGRAPH"
	.align	4
	.sectionentsize	8
	.align		4
        /*0000*/ 	.word	0x00000000
	.align		4
        /*0004*/ 	.word	0xffffffff
	.align		4
        /*0008*/ 	.word	0x00000000
	.align		4
        /*000c*/ 	.word	0xfffffffe
	.align		4
        /*0010*/ 	.word	0x00000000
	.align		4
        /*0014*/ 	.word	0xfffffffd
	.align		4
        /*0018*/ 	.word	0x00000000
	.align		4
        /*001c*/ 	.word	0xfffffffc


//--------------------- .text._Z6mataddPiS_S_ii   --------------------------
	.section	.text._Z6mataddPiS_S_ii,"ax",@progbits
	.align	128
        .global         _Z6mataddPiS_S_ii
        .type           _Z6mataddPiS_S_ii,@function
        .size           _Z6mataddPiS_S_ii,(.L_x_1 - _Z6mataddPiS_S_ii)
        .other          _Z6mataddPiS_S_ii,@"STO_CUDA_ENTRY STV_DEFAULT"
_Z6mataddPiS_S_ii:
.text._Z6mataddPiS_S_ii:
[----:B------:R-:W-:Y:S01]  /*0000*/  LDC R1, c[0x0][0x37c] ;  /* 0x0000df00ff017b82 */ /* 0x000fe20000000800 */
[----:B------:R-:W0:Y:S01]  /*0010*/  S2R R7, SR_CTAID.Y ;  /* 0x0000000000077919 */ /* 0x000e220000002600 */
[----:B------:R-:W1:Y:S01]  /*0020*/  LDCU UR4, c[0x0][0x360] ;  /* 0x00006c00ff0477ac */ /* 0x000e620008000800 */
[----:B------:R-:W0:Y:S01]  /*0030*/  S2R R2, SR_TID.Y ;  /* 0x0000000000027919 */ /* 0x000e220000002200 */
[----:B------:R-:W0:Y:S01]  /*0040*/  LDCU UR5, c[0x0][0x364] ;  /* 0x00006c80ff0577ac */ /* 0x000e220008000800 */
[----:B------:R-:W1:Y:S01]  /*0050*/  S2R R0, SR_CTAID.X ;  /* 0x0000000000007919 */ /* 0x000e620000002500 */
[----:B------:R-:W2:Y:S01]  /*0060*/  LDCU.64 UR6, c[0x0][0x398] ;  /* 0x00007300ff0677ac */ /* 0x000ea20008000a00 */
[----:B------:R-:W1:Y:S01]  /*0070*/  S2R R3, SR_TID.X ;  /* 0x0000000000037919 */ /* 0x000e620000002100 */
[----:B0-----:R-:W-:-:S05]  /*0080*/  IMAD R7, R7, UR5, R2 ;  /* 0x0000000507077c24 */ /* 0x001fca000f8e0202 */
[----:B--2---:R-:W-:Y:S01]  /*0090*/  ISETP.GE.AND P0, PT, R7, UR7, PT ;  /* 0x0000000707007c0c */ /* 0x004fe2000bf06270 */
[----:B-1----:R-:W-:-:S05]  /*00a0*/  IMAD R0, R0, UR4, R3 ;  /* 0x0000000400007c24 */ /* 0x002fca000f8e0203 */
[----:B------:R-:W-:-:S13]  /*00b0*/  ISETP.GE.OR P0, PT, R0, UR6, P0 ;  /* 0x0000000600007c0c */ /* 0x000fda0008706670 */
[----:B------:R-:W-:Y:S05]  /*00c0*/  @P0 EXIT ;  /* 0x000000000000094d */ /* 0x000fea0003800000 */
[----:B------:R-:W0:Y:S01]  /*00d0*/  LDC.64 R2, c[0x0][0x380] ;  /* 0x0000e000ff027b82 */ /* 0x000e220000000a00 */
[----:B------:R-:W1:Y:S01]  /*00e0*/  LDCU.64 UR4, c[0x0][0x358] ;  /* 0x00006b00ff0477ac */ /* 0x000e620008000a00 */
[----:B------:R-:W-:-:S06]  /*00f0*/  IMAD R9, R7, UR6, R0 ;  /* 0x0000000607097c24 */ /* 0x000fcc000f8e0200 */
[----:B------:R-:W2:Y:S08]  /*0100*/  LDC.64 R4, c[0x0][0x388] ;  /* 0x0000e200ff047b82 */ /* 0x000eb00000000a00 */
[----:B------:R-:W3:Y:S01]  /*0110*/  LDC.64 R6, c[0x0][0x390] ;  /* 0x0000e400ff067b82 */ /* 0x000ee20000000a00 */
[----:B0-----:R-:W-:-:S06]  /*0120*/  IMAD.WIDE R2, R9, 0x4, R2 ;  /* 0x0000000409027825 */ /* 0x001fcc00078e0202 */
[----:B-1----:R-:W4:Y:S01]  /*0130*/  LDG.E R2, desc[UR4][R2.64] ;  /* 0x0000000402027981 */ /* 0x002f22000c1e1900 */
[----:B--2---:R-:W-:-:S06]  /*0140*/  IMAD.WIDE R4, R9, 0x4, R4 ;  /* 0x0000000409047825 */ /* 0x004fcc00078e0204 */
[----:B------:R-:W4:Y:S01]  /*0150*/  LDG.E R5, desc[UR4][R4.64] ;  /* 0x0000000404057981 */ /* 0x000f22000c1e1900 */
[----:B---3--:R-:W-:Y:S01]  /*0160*/  IMAD.WIDE R6, R9, 0x4, R6 ;  /* 0x0000000409067825 */ /* 0x008fe200078e0206 */
[----:B----4-:R-:W-:-:S05]  /*0170*/  IADD3 R9, PT, PT, R2, R5, RZ ;  /* 0x0000000502097210 */ /* 0x010fca0007ffe0ff */
[----:B------:R-:W-:Y:S01]  /*0180*/  STG.E desc[UR4][R6.64], R9 ;  /* 0x0000000906007986 */ /* 0x000fe2000c101904 */
[----:B------:R-:W-:Y:S05]  /*0190*/  EXIT ;  /* 0x000000000000794d */ /* 0x000fea0003800000 */
.L_x_0:
[----:B------:R-:W-:-:S00]  /*01a0*/  BRA `(.L_x_0) ;  /* 0xfffffffc00fc7947 */ /* 0x000fc0000383ffff */
[----:B------:R-:W-:-:S00]  /*01b0*/  NOP ;  /* 0x0000000000007918 */ /* 0x000fc00000000000 */
        /* <DEDUP_REMOVED lines=12> */
.L_x_1:


//--------------------- .nv.shared.reserved.0     --------------------------
	.section	.nv.shared.reserved.0,"aw",@nobits
	.weak		__nv_reservedSMEM_offset_0_alias
	.size		__nv_reservedSMEM_offset_0_alias, 0, 64
	.other		__nv_reservedSMEM_offset_0_alias,@"STO_CUDA_RESERVED_SHARED STV_DEFAULT"
__nv_reservedSMEM_offset_0_alias:
	.zero		0
	.zero		64


//--------------------- .nv.constant0._Z6mataddPiS_S_ii --------------------------
	.section	.nv.constant0._Z6mataddPiS_S_ii,"a",@progbits
	.sectionflags	@""
	.align	4
.nv.constant0._Z6mataddPiS_S_ii:
	.zero		928


//--------------------- SYMBOLS --------------------------

	.type		.nv.reservedSmem.offset0,@object
	.size		.nv.reservedSmem.offset0,0x4
